//
// Generated by NVIDIA NVVM Compiler
//
// Compiler Build ID: CL-36424714
// Cuda compilation tools, release 13.0, V13.0.88
// Based on NVVM 20.0.0
//

.version 9.0
.target sm_100
.address_size 64

	// .globl	_Z8initLinePfS_i

.visible .entry _Z8initLinePfS_i(
	.param .u64 .ptr .align 1 _Z8initLinePfS_i_param_0,
	.param .u64 .ptr .align 1 _Z8initLinePfS_i_param_1,
	.param .u32 _Z8initLinePfS_i_param_2
)
{
	.reg .pred 	%p<2>;
	.reg .b32 	%r<7>;
	.reg .b32 	%f<6>;
	.reg .b64 	%rd<8>;
	.reg .b64 	%fd<3>;

	ld.param.u64 	%rd1, [_Z8initLinePfS_i_param_0];
	ld.param.u64 	%rd2, [_Z8initLinePfS_i_param_1];
	ld.param.u32 	%r2, [_Z8initLinePfS_i_param_2];
	mov.u32 	%r3, %ctaid.x;
	mov.u32 	%r4, %ntid.x;
	mov.u32 	%r5, %tid.x;
	mad.lo.s32 	%r1, %r3, %r4, %r5;
	setp.ge.s32 	%p1, %r1, %r2;
	@%p1 bra 	$L__BB0_2;
	cvta.to.global.u64 	%rd3, %rd2;
	cvta.to.global.u64 	%rd4, %rd1;
	cvt.rn.f32.s32 	%f1, %r1;
	add.s32 	%r6, %r2, -1;
	cvt.rn.f32.s32 	%f2, %r6;
	div.rn.f32 	%f3, %f1, %f2;
	cvt.f64.f32 	%fd1, %f3;
	mul.f64 	%fd2, %fd1, 0d401921FB53C8D4F1;
	cvt.rn.f32.f64 	%f4, %fd2;
	sin.approx.f32 	%f5, %f4;
	mul.wide.s32 	%rd5, %r1, 4;
	add.s64 	%rd6, %rd3, %rd5;
	st.global.f32 	[%rd6], %f5;
	add.s64 	%rd7, %rd4, %rd5;
	st.global.f32 	[%rd7], %f5;
$L__BB0_2:
	ret;

}
	// .globl	_Z9updateAllPfS_ii
.visible .entry _Z9updateAllPfS_ii(
	.param .u64 .ptr .align 1 _Z9updateAllPfS_ii_param_0,
	.param .u64 .ptr .align 1 _Z9updateAllPfS_ii_param_1,
	.param .u32 _Z9updateAllPfS_ii_param_2,
	.param .u32 _Z9updateAllPfS_ii_param_3
)
{
	.reg .pred 	%p<10>;
	.reg .b32 	%r<18>;
	.reg .b32 	%f<30>;
	.reg .b64 	%rd<8>;
	.reg .b64 	%fd<25>;

	ld.param.u64 	%rd3, [_Z9updateAllPfS_ii_param_0];
	ld.param.u64 	%rd4, [_Z9updateAllPfS_ii_param_1];
	ld.param.u32 	%r9, [_Z9updateAllPfS_ii_param_2];
	ld.param.u32 	%r10, [_Z9updateAllPfS_ii_param_3];
	mov.u32 	%r11, %ctaid.x;
	mov.u32 	%r12, %ntid.x;
	mov.u32 	%r13, %tid.x;
	mad.lo.s32 	%r1, %r11, %r12, %r13;
	setp.ge.s32 	%p2, %r1, %r9;
	@%p2 bra 	$L__BB1_15;
	cvta.to.global.u64 	%rd5, %rd4;
	cvta.to.global.u64 	%rd6, %rd3;
	mul.wide.s32 	%rd7, %r1, 4;
	add.s64 	%rd1, %rd6, %rd7;
	add.s64 	%rd2, %rd5, %rd7;
	ld.global.f32 	%f26, [%rd2];
	setp.lt.s32 	%p3, %r10, 1;
	@%p3 bra 	$L__BB1_14;
	ld.global.f32 	%f25, [%rd1];
	setp.eq.s32 	%p4, %r1, 0;
	add.s32 	%r14, %r9, -1;
	setp.eq.s32 	%p5, %r1, %r14;
	or.pred  	%p1, %p4, %p5;
	and.b32  	%r2, %r10, 3;
	setp.lt.u32 	%p6, %r10, 4;
	@%p6 bra 	$L__BB1_9;
	and.b32  	%r15, %r10, 2147483644;
	neg.s32 	%r16, %r15;
$L__BB1_4:
	mov.f64 	%fd23, 0d0000000000000000;
	@%p1 bra 	$L__BB1_6;
	cvt.f64.f32 	%fd6, %f26;
	mul.f64 	%fd7, %fd6, 0d3FFD1EB851EB851F;
	cvt.f64.f32 	%fd8, %f25;
	sub.f64 	%fd9, %fd7, %fd8;
	cvt.rn.f32.f64 	%f16, %fd9;
	cvt.f64.f32 	%fd23, %f16;
$L__BB1_6:
	mov.f64 	%fd24, 0d0000000000000000;
	@%p1 bra 	$L__BB1_8;
	mul.f64 	%fd11, %fd23, 0d3FFD1EB851EB851F;
	cvt.f64.f32 	%fd12, %f26;
	sub.f64 	%fd13, %fd11, %fd12;
	cvt.rn.f32.f64 	%f17, %fd13;
	cvt.f64.f32 	%fd24, %f17;
$L__BB1_8:
	mul.f64 	%fd14, %fd24, 0d3FFD1EB851EB851F;
	sub.f64 	%fd15, %fd14, %fd23;
	cvt.rn.f32.f64 	%f18, %fd15;
	selp.f32 	%f25, 0f00000000, %f18, %p1;
	cvt.f64.f32 	%fd16, %f25;
	mul.f64 	%fd17, %fd16, 0d3FFD1EB851EB851F;
	sub.f64 	%fd18, %fd17, %fd24;
	cvt.rn.f32.f64 	%f19, %fd18;
	selp.f32 	%f26, 0f00000000, %f19, %p1;
	add.s32 	%r16, %r16, 4;
	setp.ne.s32 	%p7, %r16, 0;
	@%p7 bra 	$L__BB1_4;
$L__BB1_9:
	setp.eq.s32 	%p8, %r2, 0;
	@%p8 bra 	$L__BB1_14;
	neg.s32 	%r17, %r2;
$L__BB1_11:
	.pragma "nounroll";
	mov.f32 	%f10, %f26;
	mov.f32 	%f26, 0f00000000;
	@%p1 bra 	$L__BB1_13;
	cvt.f64.f32 	%fd19, %f10;
	mul.f64 	%fd20, %fd19, 0d3FFD1EB851EB851F;
	cvt.f64.f32 	%fd21, %f25;
	sub.f64 	%fd22, %fd20, %fd21;
	cvt.rn.f32.f64 	%f26, %fd22;
$L__BB1_13:
	add.s32 	%r17, %r17, 1;
	setp.ne.s32 	%p9, %r17, 0;
	mov.f32 	%f25, %f10;
	@%p9 bra 	$L__BB1_11;
$L__BB1_14:
	st.global.f32 	[%rd2], %f26;
$L__BB1_15:
	ret;

}


// ===== COMPILED SASS (sm_100) =====

	.target	sm_100

	.elftype	@"ET_EXEC"


//--------------------- .note.nv.tkinfo           --------------------------
	.section	.note.nv.tkinfo,"",@"SHT_NOTE"
	.sectionflags	@"SHF_NOTE_NV_TKINFO"
	.tkinfo
        /*0018*/ 	.word	0x00000002
        /*0030*/ 	.string	""
        /*0030*/ 	.string	"ptxas"
        /*0030*/ 	.string	"Cuda compilation tools, release 13.0, V13.0.88"
        /*0030*/ 	.string	"Build cuda_13.0.r13.0/compiler.36424714_0"
        /*0030*/ 	.string	"-arch sm_100 -m 64 "



//--------------------- .note.nv.cuinfo           --------------------------
	.section	.note.nv.cuinfo,"",@"SHT_NOTE"
	.sectionflags	@"SHF_NOTE_NV_CUINFO"
        /*0018*/ 	.short	0x0002
        /*001a*/ 	.short	0x0064
        /*001c*/ 	.short	0x0082
	.zero		2


//--------------------- .nv.info                  --------------------------
	.section	.nv.info,"",@"SHT_CUDA_INFO"
	.align	4


	//----- nvinfo : EIATTR_REGCOUNT
	.align		4
        /*0000*/ 	.byte	0x04, 0x2f
        /*0002*/ 	.short	(.L_1 - .L_0)
	.align		4
.L_0:
        /*0004*/ 	.word	index@(_Z8initLinePfS_i)
        /*0008*/ 	.word	0x00000010


	//----- nvinfo : EIATTR_FRAME_SIZE
	.align		4
.L_1:
        /*000c*/ 	.byte	0x04, 0x11
        /*000e*/ 	.short	(.L_3 - .L_2)
	.align		4
.L_2:
        /*0010*/ 	.word	index@($__internal_0_$__cuda_sm3x_div_rn_noftz_f32_slowpath)
        /*0014*/ 	.word	0x00000000


	//----- nvinfo : EIATTR_FRAME_SIZE
	.align		4
.L_3:
        /*0018*/ 	.byte	0x04, 0x11
        /*001a*/ 	.short	(.L_5 - .L_4)
	.align		4
.L_4:
        /*001c*/ 	.word	index@(_Z8initLinePfS_i)
        /*0020*/ 	.word	0x00000000


	//----- nvinfo : EIATTR_REGCOUNT
	.align		4
.L_5:
        /*0024*/ 	.byte	0x04, 0x2f
        /*0026*/ 	.short	(.L_7 - .L_6)
	.align		4
.L_6:
        /*0028*/ 	.word	index@(_Z9updateAllPfS_ii)
        /*002c*/ 	.word	0x00000010


	//----- nvinfo : EIATTR_FRAME_SIZE
	.align		4
.L_7:
        /*0030*/ 	.byte	0x04, 0x11
        /*0032*/ 	.short	(.L_9 - .L_8)
	.align		4
.L_8:
        /*0034*/ 	.word	index@(_Z9updateAllPfS_ii)
        /*0038*/ 	.word	0x00000000


	//----- nvinfo : EIATTR_MIN_STACK_SIZE
	.align		4
.L_9:
        /*003c*/ 	.byte	0x04, 0x12
        /*003e*/ 	.short	(.L_11 - .L_10)
	.align		4
.L_10:
        /*0040*/ 	.word	index@(_Z9updateAllPfS_ii)
        /*0044*/ 	.word	0x00000000


	//----- nvinfo : EIATTR_MIN_STACK_SIZE
	.align		4
.L_11:
        /*0048*/ 	.byte	0x04, 0x12
        /*004a*/ 	.short	(.L_13 - .L_12)
	.align		4
.L_12:
        /*004c*/ 	.word	index@(_Z8initLinePfS_i)
        /*0050*/ 	.word	0x00000000
.L_13:


//--------------------- .nv.compat                --------------------------
	.section	.nv.compat,"",@"SHT_CUDA_COMPAT_INFO"
	.align	4
        /*0000*/ 	.byte	0x02, 0x09, 0x00, 0x00, 0x02, 0x02, 0x01, 0x00, 0x02, 0x05, 0x05, 0x00, 0x03, 0x07, 0x01, 0x01
        /*0010*/ 	.byte	0x02, 0x03, 0x00, 0x00, 0x02, 0x06, 0x01, 0x00, 0x04, 0x0b, 0x08, 0x00, 0x01, 0x00, 0x00, 0x00
        /*0020*/ 	.byte	0x00, 0x00, 0x00, 0x00


//--------------------- .nv.info._Z9updateAllPfS_ii --------------------------
	.section	.nv.info._Z9updateAllPfS_ii,"",@"SHT_CUDA_INFO"
	.sectionflags	@""
	.align	4


	//----- nvinfo : EIATTR_CUDA_API_VERSION
	.align		4
        /*0000*/ 	.byte	0x04, 0x37
        /*0002*/ 	.short	(.L_15 - .L_14)
.L_14:
        /*0004*/ 	.word	0x00000082


	//----- nvinfo : EIATTR_KPARAM_INFO
	.align		4
.L_15:
        /*0008*/ 	.byte	0x04, 0x17
        /*000a*/ 	.short	(.L_17 - .L_16)
.L_16:
        /*000c*/ 	.word	0x00000000
        /*0010*/ 	.short	0x0003
        /*0012*/ 	.short	0x0014
        /*0014*/ 	.byte	0x00, 0xf0, 0x11, 0x00


	//----- nvinfo : EIATTR_KPARAM_INFO
	.align		4
.L_17:
        /*0018*/ 	.byte	0x04, 0x17
        /*001a*/ 	.short	(.L_19 - .L_18)
.L_18:
        /*001c*/ 	.word	0x00000000
        /*0020*/ 	.short	0x0002
        /*0022*/ 	.short	0x0010
        /*0024*/ 	.byte	0x00, 0xf0, 0x11, 0x00


	//----- nvinfo : EIATTR_KPARAM_INFO
	.align		4
.L_19:
        /*0028*/ 	.byte	0x04, 0x17
        /*002a*/ 	.short	(.L_21 - .L_20)
.L_20:
        /*002c*/ 	.word	0x00000000
        /*0030*/ 	.short	0x0001
        /*0032*/ 	.short	0x0008
        /*0034*/ 	.byte	0x00, 0xf5, 0x21, 0x00


	//----- nvinfo : EIATTR_KPARAM_INFO
	.align		4
.L_21:
        /*0038*/ 	.byte	0x04, 0x17
        /*003a*/ 	.short	(.L_23 - .L_22)
.L_22:
        /*003c*/ 	.word	0x00000000
        /*0040*/ 	.short	0x0000
        /*0042*/ 	.short	0x0000
        /*0044*/ 	.byte	0x00, 0xf5, 0x21, 0x00


	//----- nvinfo : EIATTR_SPARSE_MMA_MASK
	.align		4
.L_23:
        /*0048*/ 	.byte	0x03, 0x50
        /*004a*/ 	.short	0x0000


	//----- nvinfo : EIATTR_MAXREG_COUNT
	.align		4
        /*004c*/ 	.byte	0x03, 0x1b
        /*004e*/ 	.short	0x00ff


	//----- nvinfo : EIATTR_MERCURY_ISA_VERSION
	.align		4
        /*0050*/ 	.byte	0x03, 0x5f
        /*0052*/ 	.short	0x0101


	//----- nvinfo : EIATTR_VRC_CTA_INIT_COUNT
	.align		4
        /*0054*/ 	.byte	0x02, 0x4a
	.zero		1
	.zero		1


	//----- nvinfo : EIATTR_EXIT_INSTR_OFFSETS
	.align		4
        /*0058*/ 	.byte	0x04, 0x1c
        /*005a*/ 	.short	(.L_25 - .L_24)


	//   ....[0]....
.L_24:
        /*005c*/ 	.word	0x00000070


	//   ....[1]....
        /*0060*/ 	.word	0x00000430


	//----- nvinfo : EIATTR_CBANK_PARAM_SIZE
	.align		4
.L_25:
        /*0064*/ 	.byte	0x03, 0x19
        /*0066*/ 	.short	0x0018


	//----- nvinfo : EIATTR_PARAM_CBANK
	.align		4
        /*0068*/ 	.byte	0x04, 0x0a
        /*006a*/ 	.short	(.L_27 - .L_26)
	.align		4
.L_26:
        /*006c*/ 	.word	index@(.nv.constant0._Z9updateAllPfS_ii)
        /*0070*/ 	.short	0x0380
        /*0072*/ 	.short	0x0018


	//----- nvinfo : EIATTR_SW_WAR
	.align		4
.L_27:
        /*0074*/ 	.byte	0x04, 0x36
        /*0076*/ 	.short	(.L_29 - .L_28)
.L_28:
        /*0078*/ 	.word	0x00000008
.L_29:


//--------------------- .nv.info._Z8initLinePfS_i --------------------------
	.section	.nv.info._Z8initLinePfS_i,"",@"SHT_CUDA_INFO"
	.sectionflags	@""
	.align	4


	//----- nvinfo : EIATTR_CUDA_API_VERSION
	.align		4
        /*0000*/ 	.byte	0x04, 0x37
        /*0002*/ 	.short	(.L_31 - .L_30)
.L_30:
        /*0004*/ 	.word	0x00000082


	//----- nvinfo : EIATTR_KPARAM_INFO
	.align		4
.L_31:
        /*0008*/ 	.byte	0x04, 0x17
        /*000a*/ 	.short	(.L_33 - .L_32)
.L_32:
        /*000c*/ 	.word	0x00000000
        /*0010*/ 	.short	0x0002
        /*0012*/ 	.short	0x0010
        /*0014*/ 	.byte	0x00, 0xf0, 0x11, 0x00


	//----- nvinfo : EIATTR_KPARAM_INFO
	.align		4
.L_33:
        /*0018*/ 	.byte	0x04, 0x17
        /*001a*/ 	.short	(.L_35 - .L_34)
.L_34:
        /*001c*/ 	.word	0x00000000
        /*0020*/ 	.short	0x0001
        /*0022*/ 	.short	0x0008
        /*0024*/ 	.byte	0x00, 0xf5, 0x21, 0x00


	//----- nvinfo : EIATTR_KPARAM_INFO
	.align		4
.L_35:
        /*0028*/ 	.byte	0x04, 0x17
        /*002a*/ 	.short	(.L_37 - .L_36)
.L_36:
        /*002c*/ 	.word	0x00000000
        /*0030*/ 	.short	0x0000
        /*0032*/ 	.short	0x0000
        /*0034*/ 	.byte	0x00, 0xf5, 0x21, 0x00


	//----- nvinfo : EIATTR_SPARSE_MMA_MASK
	.align		4
.L_37:
        /*0038*/ 	.byte	0x03, 0x50
        /*003a*/ 	.short	0x0000


	//----- nvinfo : EIATTR_MAXREG_COUNT
	.align		4
        /*003c*/ 	.byte	0x03, 0x1b
        /*003e*/ 	.short	0x00ff


	//----- nvinfo : EIATTR_MERCURY_ISA_VERSION
	.align		4
        /*0040*/ 	.byte	0x03, 0x5f
        /*0042*/ 	.short	0x0101


	//----- nvinfo : EIATTR_VRC_CTA_INIT_COUNT
	.align		4
        /*0044*/ 	.byte	0x02, 0x4a
	.zero		1
	.zero		1


	//----- nvinfo : EIATTR_EXIT_INSTR_OFFSETS
	.align		4
        /*0048*/ 	.byte	0x04, 0x1c
        /*004a*/ 	.short	(.L_39 - .L_38)


	//   ....[0]....
.L_38:
        /*004c*/ 	.word	0x00000070


	//   ....[1]....
        /*0050*/ 	.word	0x00000260


	//----- nvinfo : EIATTR_CRS_STACK_SIZE
	.align		4
.L_39:
        /*0054*/ 	.byte	0x04, 0x1e
        /*0056*/ 	.short	(.L_41 - .L_40)
.L_40:
        /*0058*/ 	.word	0x00000000


	//----- nvinfo : EIATTR_CBANK_PARAM_SIZE
	.align		4
.L_41:
        /*005c*/ 	.byte	0x03, 0x19
        /*005e*/ 	.short	0x0014


	//----- nvinfo : EIATTR_PARAM_CBANK
	.align		4
        /*0060*/ 	.byte	0x04, 0x0a
        /*0062*/ 	.short	(.L_43 - .L_42)
	.align		4
.L_42:
        /*0064*/ 	.word	index@(.nv.constant0._Z8initLinePfS_i)
        /*0068*/ 	.short	0x0380
        /*006a*/ 	.short	0x0014


	//----- nvinfo : EIATTR_SW_WAR
	.align		4
.L_43:
        /*006c*/ 	.byte	0x04, 0x36
        /*006e*/ 	.short	(.L_45 - .L_44)
.L_44:
        /*0070*/ 	.word	0x00000008
.L_45:


//--------------------- .nv.callgraph             --------------------------
	.section	.nv.callgraph,"",@"SHT_CUDA_CALLGRAPH"
	.align	4
	.sectionentsize	8
	.align		4
        /*0000*/ 	.word	0x00000000
	.align		4
        /*0004*/ 	.word	0xffffffff
	.align		4
        /*0008*/ 	.word	0x00000000
	.align		4
        /*000c*/ 	.word	0xfffffffe
	.align		4
        /*0010*/ 	.word	0x00000000
	.align		4
        /*0014*/ 	.word	0xfffffffd
	.align		4
        /*0018*/ 	.word	0x00000000
	.align		4
        /*001c*/ 	.word	0xfffffffc


//--------------------- .text._Z9updateAllPfS_ii  --------------------------
	.section	.text._Z9updateAllPfS_ii,"ax",@progbits
	.align	128
        .global         _Z9updateAllPfS_ii
        .type           _Z9updateAllPfS_ii,@function
        .size           _Z9updateAllPfS_ii,(.L_x_20 - _Z9updateAllPfS_ii)
        .other          _Z9updateAllPfS_ii,@"STO_CUDA_ENTRY STV_DEFAULT"
_Z9updateAllPfS_ii:
.text._Z9updateAllPfS_ii:
[----:B------:R-:W-:Y:S01]  /*0000*/  LDC R1, c[0x0][0x37c] ;  /* 0x0000df00ff017b82 */ /* 0x000fe20000000800 */
[----:B------:R-:W0:Y:S07]  /*0010*/  S2R R0, SR_TID.X ;  /* 0x0000000000007919 */ /* 0x000e2e0000002100 */
[----:B------:R-:W0:Y:S01]  /*0020*/  S2UR UR4, SR_CTAID.X ;  /* 0x00000000000479c3 */ /* 0x000e220000002500 */
[----:B------:R-:W1:Y:S07]  /*0030*/  LDCU UR7, c[0x0][0x390] ;  /* 0x00007200ff0777ac */ /* 0x000e6e0008000800 */
[----:B------:R-:W0:Y:S02]  /*0040*/  LDC R7, c[0x0][0x360] ;  /* 0x0000d800ff077b82 */ /* 0x000e240000000800 */
[----:B0-----:R-:W-:-:S05]  /*0050*/  IMAD R7, R7, UR4, R0 ;  /* 0x0000000407077c24 */ /* 0x001fca000f8e0200 */
[----:B-1----:R-:W-:-:S13]  /*0060*/  ISETP.GE.AND P0, PT, R7, UR7, PT ;  /* 0x0000000707007c0c */ /* 0x002fda000bf06270 */
[----:B------:R-:W-:Y:S05]  /*0070*/  @P0 EXIT ;  /* 0x000000000000094d */ /* 0x000fea0003800000 */
[----:B------:R-:W0:Y:S01]  /*0080*/  LDC.64 R2, c[0x0][0x388] ;  /* 0x0000e200ff027b82 */ /* 0x000e220000000a00 */
[----:B------:R-:W1:Y:S01]  /*0090*/  LDCU.64 UR8, c[0x0][0x358] ;  /* 0x00006b00ff0877ac */ /* 0x000e620008000a00 */
[----:B------:R-:W2:Y:S06]  /*00a0*/  LDCU UR5, c[0x0][0x394] ;  /* 0x00007280ff0577ac */ /* 0x000eac0008000800 */
[----:B------:R-:W3:Y:S01]  /*00b0*/  LDC.64 R4, c[0x0][0x380] ;  /* 0x0000e000ff047b82 */ /* 0x000ee20000000a00 */
[----:B0-----:R-:W-:-:S05]  /*00c0*/  IMAD.WIDE R2, R7, 0x4, R2 ;  /* 0x0000000407027825 */ /* 0x001fca00078e0202 */
[----:B-1----:R0:W5:Y:S01]  /*00d0*/  LDG.E R13, desc[UR8][R2.64] ;  /* 0x00000008020d7981 */ /* 0x002162000c1e1900 */
[----:B--2---:R-:W-:-:S09]  /*00e0*/  UISETP.GE.AND UP0, UPT, UR5, 0x1, UPT ;  /* 0x000000010500788c */ /* 0x004fd2000bf06270 */
[----:B0--3--:R-:W-:Y:S05]  /*00f0*/  BRA.U !UP0, `(.L_x_0) ;  /* 0x0000000108c87547 */ /* 0x009fea000b800000 */
[----:B------:R-:W-:-:S05]  /*0100*/  IMAD.WIDE R4, R7, 0x4, R4 ;  /* 0x0000000407047825 */ /* 0x000fca00078e0204 */
[----:B------:R0:W5:Y:S01]  /*0110*/  LDG.E R0, desc[UR8][R4.64] ;  /* 0x0000000804007981 */ /* 0x000162000c1e1900 */
[----:B------:R-:W-:Y:S02]  /*0120*/  UISETP.GE.U32.AND UP1, UPT, UR5, 0x4, UPT ;  /* 0x000000040500788c */ /* 0x000fe4000bf26070 */
[----:B------:R-:W-:Y:S02]  /*0130*/  UIADD3 UR6, UPT, UPT, UR7, -0x1, URZ ;  /* 0xffffffff07067890 */ /* 0x000fe4000fffe0ff */
[----:B------:R-:W-:-:S04]  /*0140*/  ULOP3.LUT UR4, UR5, 0x3, URZ, 0xc0, !UPT ;  /* 0x0000000305047892 */ /* 0x000fc8000f8ec0ff */
[----:B------:R-:W-:Y:S01]  /*0150*/  ISETP.NE.AND P0, PT, R7, UR6, PT ;  /* 0x0000000607007c0c */ /* 0x000fe2000bf05270 */
[----:B------:R-:W-:-:S03]  /*0160*/  UISETP.NE.AND UP0, UPT, UR4, URZ, UPT ;  /* 0x000000ff0400728c */ /* 0x000fc6000bf05270 */
[----:B------:R-:W-:Y:S01]  /*0170*/  ISETP.EQ.OR P0, PT, R7, RZ, !P0 ;  /* 0x000000ff0700720c */ /* 0x000fe20004702670 */
[----:B0-----:R-:W-:-:S12]  /*0180*/  BRA.U !UP1, `(.L_x_1) ;  /* 0x00000001096c7547 */ /* 0x001fd8000b800000 */
[----:B------:R-:W-:-:S04]  /*0190*/  ULOP3.LUT UR5, UR5, 0x7ffffffc, URZ, 0xc0, !UPT ;  /* 0x7ffffffc05057892 */ /* 0x000fc8000f8ec0ff */
[----:B------:R-:W-:-:S12]  /*01a0*/  UIADD3 UR5, UPT, UPT, -UR5, URZ, URZ ;  /* 0x000000ff05057290 */ /* 0x000fd8000fffe1ff */
.L_x_2:
[----:B-----5:R-:W-:Y:S01]  /*01b0*/  @!P0 F2F.F64.F32 R6, R0 ;  /* 0x0000000000068310 */ /* 0x020fe20000201800 */
[----:B------:R-:W-:Y:S01]  /*01c0*/  UMOV UR10, 0x51eb851f ;  /* 0x51eb851f000a7882 */ /* 0x000fe20000000000 */
[----:B------:R-:W-:Y:S01]  /*01d0*/  UMOV UR11, 0x3ffd1eb8 ;  /* 0x3ffd1eb8000b7882 */ /* 0x000fe20000000000 */
[----:B------:R-:W-:Y:S01]  /*01e0*/  @!P0 IMAD.MOV.U32 R8, RZ, RZ, 0x51eb851f ;  /* 0x51eb851fff088424 */ /* 0x000fe200078e00ff */
[----:B------:R-:W-:Y:S01]  /*01f0*/  UIADD3 UR5, UPT, UPT, UR5, 0x4, URZ ;  /* 0x0000000405057890 */ /* 0x000fe2000fffe0ff */
[----:B------:R-:W-:-:S03]  /*0200*/  @!P0 IMAD.MOV.U32 R9, RZ, RZ, 0x3ffd1eb8 ;  /* 0x3ffd1eb8ff098424 */ /* 0x000fc600078e00ff */
[----:B------:R-:W0:Y:S01]  /*0210*/  @!P0 F2F.F64.F32 R4, R13 ;  /* 0x0000000d00048310 */ /* 0x000e220000201800 */
[----:B------:R-:W-:-:S07]  /*0220*/  UISETP.NE.AND UP1, UPT, UR5, URZ, UPT ;  /* 0x000000ff0500728c */ /* 0x000fce000bf25270 */
[----:B------:R-:W-:Y:S01]  /*0230*/  @!P0 F2F.F64.F32 R10, R13 ;  /* 0x0000000d000a8310 */ /* 0x000fe20000201800 */
[----:B0-----:R-:W-:Y:S01]  /*0240*/  @!P0 DFMA R6, R4, UR10, -R6 ;  /* 0x0000000a04068c2b */ /* 0x001fe20008000806 */
[----:B------:R-:W-:-:S06]  /*0250*/  CS2R R4, SRZ ;  /* 0x0000000000047805 */ /* 0x000fcc000001ff00 */
[----:B------:R-:W0:Y:S08]  /*0260*/  @!P0 F2F.F32.F64 R12, R6 ;  /* 0x00000006000c8310 */ /* 0x000e300000301000 */
[----:B0-----:R-:W0:Y:S02]  /*0270*/  @!P0 F2F.F64.F32 R4, R12 ;  /* 0x0000000c00048310 */ /* 0x001e240000201800 */
[----:B0-----:R-:W-:Y:S01]  /*0280*/  @!P0 DFMA R10, R4, R8, -R10 ;  /* 0x00000008040a822b */ /* 0x001fe2000000080a */
[----:B------:R-:W-:-:S09]  /*0290*/  CS2R R8, SRZ ;  /* 0x0000000000087805 */ /* 0x000fd2000001ff00 */
[----:B------:R-:W0:Y:S08]  /*02a0*/  @!P0 F2F.F32.F64 R10, R10 ;  /* 0x0000000a000a8310 */ /* 0x000e300000301000 */
[----:B0-----:R-:W0:Y:S02]  /*02b0*/  @!P0 F2F.F64.F32 R8, R10 ;  /* 0x0000000a00088310 */ /* 0x001e240000201800 */
[----:B0-----:R-:W-:-:S10]  /*02c0*/  DFMA R4, R8, UR10, -R4 ;  /* 0x0000000a08047c2b */ /* 0x001fd40008000804 */
[----:B------:R-:W0:Y:S02]  /*02d0*/  F2F.F32.F64 R4, R4 ;  /* 0x0000000400047310 */ /* 0x000e240000301000 */
[----:B0-----:R-:W-:-:S06]  /*02e0*/  FSEL R0, R4, RZ, !P0 ;  /* 0x000000ff04007208 */ /* 0x001fcc0004000000 */
[----:B------:R-:W0:Y:S02]  /*02f0*/  F2F.F64.F32 R6, R0 ;  /* 0x0000000000067310 */ /* 0x000e240000201800 */
[----:B0-----:R-:W-:-:S10]  /*0300*/  DFMA R6, R6, UR10, -R8 ;  /* 0x0000000a06067c2b */ /* 0x001fd40008000808 */
[----:B------:R-:W0:Y:S02]  /*0310*/  F2F.F32.F64 R6, R6 ;  /* 0x0000000600067310 */ /* 0x000e240000301000 */
[----:B0-----:R-:W-:Y:S01]  /*0320*/  FSEL R13, R6, RZ, !P0 ;  /* 0x000000ff060d7208 */ /* 0x001fe20004000000 */
[----:B------:R-:W-:Y:S06]  /*0330*/  BRA.U UP1, `(.L_x_2) ;  /* 0xfffffffd019c7547 */ /* 0x000fec000b83ffff */
.L_x_1:
[----:B------:R-:W-:Y:S05]  /*0340*/  BRA.U !UP0, `(.L_x_0) ;  /* 0x0000000108347547 */ /* 0x000fea000b800000 */
[----:B------:R-:W-:Y:S01]  /*0350*/  @!P0 MOV R8, 0x51eb851f ;  /* 0x51eb851f00088802 */ /* 0x000fe20000000f00 */
[----:B------:R-:W-:Y:S01]  /*0360*/  @!P0 IMAD.MOV.U32 R9, RZ, RZ, 0x3ffd1eb8 ;  /* 0x3ffd1eb8ff098424 */ /* 0x000fe200078e00ff */
[----:B------:R-:W-:-:S12]  /*0370*/  UIADD3 UR4, UPT, UPT, -UR4, URZ, URZ ;  /* 0x000000ff04047290 */ /* 0x000fd8000fffe1ff */
.L_x_3:
[----:B-1---5:R-:W-:Y:S01]  /*0380*/  MOV R10, R13 ;  /* 0x0000000d000a7202 */ /* 0x022fe20000000f00 */
[----:B0-----:R0:W-:Y:S01]  /*0390*/  @!P0 F2F.F64.F32 R6, R0 ;  /* 0x0000000000068310 */ /* 0x0011e20000201800 */
[----:B------:R-:W-:Y:S01]  /*03a0*/  IMAD.MOV.U32 R13, RZ, RZ, RZ ;  /* 0x000000ffff0d7224 */ /* 0x000fe200078e00ff */
[----:B------:R-:W-:-:S04]  /*03b0*/  UIADD3 UR4, UPT, UPT, UR4, 0x1, URZ ;  /* 0x0000000104047890 */ /* 0x000fc8000fffe0ff */
[----:B------:R-:W-:Y:S02]  /*03c0*/  UISETP.NE.AND UP0, UPT, UR4, URZ, UPT ;  /* 0x000000ff0400728c */ /* 0x000fe4000bf05270 */
[----:B------:R-:W1:Y:S01]  /*03d0*/  @!P0 F2F.F64.F32 R4, R10 ;  /* 0x0000000a00048310 */ /* 0x000e620000201800 */
[----:B0-----:R-:W-:Y:S01]  /*03e0*/  MOV R0, R10 ;  /* 0x0000000a00007202 */ /* 0x001fe20000000f00 */
[----:B-1----:R-:W-:-:S06]  /*03f0*/  @!P0 DFMA R4, R4, R8, -R6 ;  /* 0x000000080404822b */ /* 0x002fcc0000000806 */
[----:B------:R0:W1:Y:S01]  /*0400*/  @!P0 F2F.F32.F64 R13, R4 ;  /* 0x00000004000d8310 */ /* 0x0000620000301000 */
[----:B------:R-:W-:Y:S05]  /*0410*/  BRA.U UP0, `(.L_x_3) ;  /* 0xfffffffd00d87547 */ /* 0x000fea000b83ffff */
.L_x_0:
[----:B-1---5:R-:W-:Y:S01]  /*0420*/  STG.E desc[UR8][R2.64], R13 ;  /* 0x0000000d02007986 */ /* 0x022fe2000c101908 */
[----:B------:R-:W-:Y:S05]  /*0430*/  EXIT ;  /* 0x000000000000794d */ /* 0x000fea0003800000 */
.L_x_4:
[----:B------:R-:W-:-:S00]  /*0440*/  BRA `(.L_x_4) ;  /* 0xfffffffc00fc7947 */ /* 0x000fc0000383ffff */
[----:B------:R-:W-:-:S00]  /*0450*/  NOP ;  /* 0x0000000000007918 */ /* 0x000fc00000000000 */
        /* <DEDUP_REMOVED lines=10> */
.L_x_20:


//--------------------- .text._Z8initLinePfS_i    --------------------------
	.section	.text._Z8initLinePfS_i,"ax",@progbits
	.align	128
        .global         _Z8initLinePfS_i
        .type           _Z8initLinePfS_i,@function
        .size           _Z8initLinePfS_i,(.L_x_19 - _Z8initLinePfS_i)
        .other          _Z8initLinePfS_i,@"STO_CUDA_ENTRY STV_DEFAULT"
_Z8initLinePfS_i:
.text._Z8initLinePfS_i:
        /* <DEDUP_REMOVED lines=8> */
[----:B------:R-:W-:Y:S01]  /*0080*/  UIADD3 UR4, UPT, UPT, UR4, -0x1, URZ ;  /* 0xffffffff04047890 */ /* 0x000fe2000fffe0ff */
[----:B------:R-:W-:Y:S01]  /*0090*/  I2FP.F32.S32 R0, R2 ;  /* 0x0000000200007245 */ /* 0x000fe20000201400 */
[----:B------:R-:W-:Y:S04]  /*00a0*/  BSSY.RECONVERGENT B0, `(.L_x_5) ;  /* 0x000000e000007945 */ /* 0x000fe80003800200 */
[----:B------:R-:W-:-:S04]  /*00b0*/  I2FP.F32.S32 R3, UR4 ;  /* 0x0000000400037c45 */ /* 0x000fc80008201400 */
[----:B------:R-:W0:Y:S01]  /*00c0*/  MUFU.RCP R4, R3 ;  /* 0x0000000300047308 */ /* 0x000e220000001000 */
[----:B------:R-:W1:Y:S07]  /*00d0*/  LDCU.64 UR4, c[0x0][0x358] ;  /* 0x00006b00ff0477ac */ /* 0x000e6e0008000a00 */
[----:B------:R-:W2:Y:S01]  /*00e0*/  FCHK P0, R0, R3 ;  /* 0x0000000300007302 */ /* 0x000ea20000000000 */
[----:B0-----:R-:W-:-:S04]  /*00f0*/  FFMA R5, -R3, R4, 1 ;  /* 0x3f80000003057423 */ /* 0x001fc80000000104 */
[----:B------:R-:W-:-:S04]  /*0100*/  FFMA R5, R4, R5, R4 ;  /* 0x0000000504057223 */ /* 0x000fc80000000004 */
[----:B------:R-:W-:-:S04]  /*0110*/  FFMA R4, R0, R5, RZ ;  /* 0x0000000500047223 */ /* 0x000fc800000000ff */
[----:B------:R-:W-:-:S04]  /*0120*/  FFMA R6, -R3, R4, R0 ;  /* 0x0000000403067223 */ /* 0x000fc80000000100 */
[----:B------:R-:W-:Y:S01]  /*0130*/  FFMA R10, R5, R6, R4 ;  /* 0x00000006050a7223 */ /* 0x000fe20000000004 */
[----:B-12---:R-:W-:Y:S06]  /*0140*/  @!P0 BRA `(.L_x_6) ;  /* 0x00000000000c8947 */ /* 0x006fec0003800000 */
[----:B------:R-:W-:-:S07]  /*0150*/  MOV R4, 0x170 ;  /* 0x0000017000047802 */ /* 0x000fce0000000f00 */
[----:B------:R-:W-:Y:S05]  /*0160*/  CALL.REL.NOINC `($__internal_0_$__cuda_sm3x_div_rn_noftz_f32_slowpath) ;  /* 0x0000000000407944 */ /* 0x000fea0003c00000 */
[----:B------:R-:W-:-:S07]  /*0170*/  IMAD.MOV.U32 R10, RZ, RZ, R0 ;  /* 0x000000ffff0a7224 */ /* 0x000fce00078e0000 */
.L_x_6:
[----:B------:R-:W-:Y:S05]  /*0180*/  BSYNC.RECONVERGENT B0 ;  /* 0x0000000000007941 */ /* 0x000fea0003800200 */
.L_x_5:
[----:B------:R-:W0:Y:S01]  /*0190*/  F2F.F64.F32 R4, R10 ;  /* 0x0000000a00047310 */ /* 0x000e220000201800 */
[----:B------:R-:W-:Y:S01]  /*01a0*/  UMOV UR6, 0x53c8d4f1 ;  /* 0x53c8d4f100067882 */ /* 0x000fe20000000000 */
[----:B------:R-:W-:Y:S01]  /*01b0*/  UMOV UR7, 0x401921fb ;  /* 0x401921fb00077882 */ /* 0x000fe20000000000 */
[----:B------:R-:W1:Y:S08]  /*01c0*/  LDC.64 R6, c[0x0][0x388] ;  /* 0x0000e200ff067b82 */ /* 0x000e700000000a00 */
[----:B------:R-:W2:Y:S01]  /*01d0*/  LDC.64 R8, c[0x0][0x380] ;  /* 0x0000e000ff087b82 */ /* 0x000ea20000000a00 */
[----:B0-----:R-:W-:-:S10]  /*01e0*/  DMUL R4, R4, UR6 ;  /* 0x0000000604047c28 */ /* 0x001fd40008000000 */
[----:B------:R-:W0:Y:S01]  /*01f0*/  F2F.F32.F64 R4, R4 ;  /* 0x0000000400047310 */ /* 0x000e220000301000 */
[----:B-1----:R-:W-:-:S04]  /*0200*/  IMAD.WIDE R6, R2, 0x4, R6 ;  /* 0x0000000402067825 */ /* 0x002fc800078e0206 */
[----:B--2---:R-:W-:-:S04]  /*0210*/  IMAD.WIDE R2, R2, 0x4, R8 ;  /* 0x0000000402027825 */ /* 0x004fc800078e0208 */
[----:B0-----:R-:W-:-:S06]  /*0220*/  FMUL.RZ R11, R4, 0.15915493667125701904 ;  /* 0x3e22f983040b7820 */ /* 0x001fcc000040c000 */
[----:B------:R-:W0:Y:S02]  /*0230*/  MUFU.SIN R11, R11 ;  /* 0x0000000b000b7308 */ /* 0x000e240000000400 */
[----:B0-----:R-:W-:Y:S04]  /*0240*/  STG.E desc[UR4][R6.64], R11 ;  /* 0x0000000b06007986 */ /* 0x001fe8000c101904 */
[----:B------:R-:W-:Y:S01]  /*0250*/  STG.E desc[UR4][R2.64], R11 ;  /* 0x0000000b02007986 */ /* 0x000fe2000c101904 */
[----:B------:R-:W-:Y:S05]  /*0260*/  EXIT ;  /* 0x000000000000794d */ /* 0x000fea0003800000 */
        .weak           $__internal_0_$__cuda_sm3x_div_rn_noftz_f32_slowpath
        .type           $__internal_0_$__cuda_sm3x_div_rn_noftz_f32_slowpath,@function
        .size           $__internal_0_$__cuda_sm3x_div_rn_noftz_f32_slowpath,(.L_x_19 - $__internal_0_$__cuda_sm3x_div_rn_noftz_f32_slowpath)
$__internal_0_$__cuda_sm3x_div_rn_noftz_f32_slowpath:
[--C-:B------:R-:W-:Y:S01]  /*0270*/  SHF.R.U32.HI R6, RZ, 0x17, R3.reuse ;  /* 0x00000017ff067819 */ /* 0x100fe20000011603 */
[----:B------:R-:W-:Y:S01]  /*0280*/  BSSY.RECONVERGENT B1, `(.L_x_7) ;  /* 0x0000064000017945 */ /* 0x000fe20003800200 */
[--C-:B------:R-:W-:Y:S01]  /*0290*/  SHF.R.U32.HI R5, RZ, 0x17, R0.reuse ;  /* 0x00000017ff057819 */ /* 0x100fe20000011600 */
[----:B------:R-:W-:Y:S01]  /*02a0*/  IMAD.MOV.U32 R7, RZ, RZ, R0 ;  /* 0x000000ffff077224 */ /* 0x000fe200078e0000 */
[----:B------:R-:W-:Y:S01]  /*02b0*/  LOP3.LUT R6, R6, 0xff, RZ, 0xc0, !PT ;  /* 0x000000ff06067812 */ /* 0x000fe200078ec0ff */
[----:B------:R-:W-:Y:S01]  /*02c0*/  IMAD.MOV.U32 R8, RZ, RZ, R3 ;  /* 0x000000ffff087224 */ /* 0x000fe200078e0003 */
[----:B------:R-:W-:-:S03]  /*02d0*/  LOP3.LUT R5, R5, 0xff, RZ, 0xc0, !PT ;  /* 0x000000ff05057812 */ /* 0x000fc600078ec0ff */
[----:B------:R-:W-:Y:S02]  /*02e0*/  VIADD R11, R6, 0xffffffff ;  /* 0xffffffff060b7836 */ /* 0x000fe40000000000 */
[----:B------:R-:W-:-:S03]  /*02f0*/  VIADD R10, R5, 0xffffffff ;  /* 0xffffffff050a7836 */ /* 0x000fc60000000000 */
[----:B------:R-:W-:-:S04]  /*0300*/  ISETP.GT.U32.AND P0, PT, R11, 0xfd, PT ;  /* 0x000000fd0b00780c */ /* 0x000fc80003f04070 */
[----:B------:R-:W-:-:S13]  /*0310*/  ISETP.GT.U32.OR P0, PT, R10, 0xfd, P0 ;  /* 0x000000fd0a00780c */ /* 0x000fda0000704470 */
[----:B------:R-:W-:Y:S01]  /*0320*/  @!P0 IMAD.MOV.U32 R9, RZ, RZ, RZ ;  /* 0x000000ffff098224 */ /* 0x000fe200078e00ff */
[----:B------:R-:W-:Y:S06]  /*0330*/  @!P0 BRA `(.L_x_8) ;  /* 0x00000000005c8947 */ /* 0x000fec0003800000 */
[----:B------:R-:W-:Y:S02]  /*0340*/  FSETP.GTU.FTZ.AND P0, PT, |R0|, +INF , PT ;  /* 0x7f8000000000780b */ /* 0x000fe40003f1c200 */
[----:B------:R-:W-:-:S04]  /*0350*/  FSETP.GTU.FTZ.AND P1, PT, |R3|, +INF , PT ;  /* 0x7f8000000300780b */ /* 0x000fc80003f3c200 */
[----:B------:R-:W-:-:S13]  /*0360*/  PLOP3.LUT P0, PT, P0, P1, PT, 0xf8, 0x8f ;  /* 0x00000000008f781c */ /* 0x000fda0000703f70 */
[----:B------:R-:W-:Y:S05]  /*0370*/  @P0 BRA `(.L_x_9) ;  /* 0x00000004004c0947 */ /* 0x000fea0003800000 */
[----:B------:R-:W-:-:S13]  /*0380*/  LOP3.LUT P0, RZ, R8, 0x7fffffff, R7, 0xc8, !PT ;  /* 0x7fffffff08ff7812 */ /* 0x000fda000780c807 */
[----:B------:R-:W-:Y:S05]  /*0390*/  @!P0 BRA `(.L_x_10) ;  /* 0x00000004003c8947 */ /* 0x000fea0003800000 */
[C---:B------:R-:W-:Y:S02]  /*03a0*/  FSETP.NEU.FTZ.AND P2, PT, |R0|.reuse, +INF , PT ;  /* 0x7f8000000000780b */ /* 0x040fe40003f5d200 */
[----:B------:R-:W-:Y:S02]  /*03b0*/  FSETP.NEU.FTZ.AND P1, PT, |R3|, +INF , PT ;  /* 0x7f8000000300780b */ /* 0x000fe40003f3d200 */
[----:B------:R-:W-:-:S11]  /*03c0*/  FSETP.NEU.FTZ.AND P0, PT, |R0|, +INF , PT ;  /* 0x7f8000000000780b */ /* 0x000fd60003f1d200 */
[----:B------:R-:W-:Y:S05]  /*03d0*/  @!P1 BRA !P2, `(.L_x_10) ;  /* 0x00000004002c9947 */ /* 0x000fea0005000000 */
[----:B------:R-:W-:-:S04]  /*03e0*/  LOP3.LUT P2, RZ, R7, 0x7fffffff, RZ, 0xc0, !PT ;  /* 0x7fffffff07ff7812 */ /* 0x000fc8000784c0ff */
[----:B------:R-:W-:-:S13]  /*03f0*/  PLOP3.LUT P1, PT, P1, P2, PT, 0x2f, 0xf2 ;  /* 0x0000000000f2781c */ /* 0x000fda0000f24577 */
[----:B------:R-:W-:Y:S05]  /*0400*/  @P1 BRA `(.L_x_11) ;  /* 0x0000000400181947 */ /* 0x000fea0003800000 */
[----:B------:R-:W-:-:S04]  /*0410*/  LOP3.LUT P1, RZ, R8, 0x7fffffff, RZ, 0xc0, !PT ;  /* 0x7fffffff08ff7812 */ /* 0x000fc8000782c0ff */
[----:B------:R-:W-:-:S13]  /*0420*/  PLOP3.LUT P0, PT, P0, P1, PT, 0x2f, 0xf2 ;  /* 0x0000000000f2781c */ /* 0x000fda0000702577 */
[----:B------:R-:W-:Y:S05]  /*0430*/  @P0 BRA `(.L_x_12) ;  /* 0x0000000400000947 */ /* 0x000fea0003800000 */
[----:B------:R-:W-:Y:S02]  /*0440*/  ISETP.GE.AND P0, PT, R10, RZ, PT ;  /* 0x000000ff0a00720c */ /* 0x000fe40003f06270 */
[----:B------:R-:W-:-:S11]  /*0450*/  ISETP.GE.AND P1, PT, R11, RZ, PT ;  /* 0x000000ff0b00720c */ /* 0x000fd60003f26270 */
[----:B------:R-:W-:Y:S02]  /*0460*/  @P0 IMAD.MOV.U32 R9, RZ, RZ, RZ ;  /* 0x000000ffff090224 */ /* 0x000fe400078e00ff */
[----:B------:R-:W-:Y:S01]  /*0470*/  @!P0 FFMA R7, R0, 1.84467440737095516160e+19, RZ ;  /* 0x5f80000000078823 */ /* 0x000fe200000000ff */
[----:B------:R-:W-:Y:S02]  /*0480*/  @!P0 IMAD.MOV.U32 R9, RZ, RZ, -0x40 ;  /* 0xffffffc0ff098424 */ /* 0x000fe400078e00ff */
[----:B------:R-:W-:Y:S02]  /*0490*/  @!P1 FFMA R8, R3, 1.84467440737095516160e+19, RZ ;  /* 0x5f80000003089823 */ /* 0x000fe400000000ff */
[----:B------:R-:W-:-:S07]  /*04a0*/  @!P1 VIADD R9, R9, 0x40 ;  /* 0x0000004009099836 */ /* 0x000fce0000000000 */
.L_x_8:
[----:B------:R-:W-:Y:S01]  /*04b0*/  LEA R3, R6, 0xc0800000, 0x17 ;  /* 0xc080000006037811 */ /* 0x000fe200078eb8ff */
[----:B------:R-:W-:Y:S01]  /*04c0*/  VIADD R5, R5, 0xffffff81 ;  /* 0xffffff8105057836 */ /* 0x000fe20000000000 */
[----:B------:R-:W-:Y:S03]  /*04d0*/  BSSY.RECONVERGENT B2, `(.L_x_13) ;  /* 0x0000035000027945 */ /* 0x000fe60003800200 */
[----:B------:R-:W-:Y:S01]  /*04e0*/  IMAD.IADD R3, R8, 0x1, -R3 ;  /* 0x0000000108037824 */ /* 0x000fe200078e0a03 */
[C---:B------:R-:W-:Y:S01]  /*04f0*/  IADD3 R6, PT, PT, R5.reuse, 0x7f, -R6 ;  /* 0x0000007f05067810 */ /* 0x040fe20007ffe806 */
[----:B------:R-:W-:Y:S02]  /*0500*/  IMAD R0, R5, -0x800000, R7 ;  /* 0xff80000005007824 */ /* 0x000fe400078e0207 */
[----:B------:R-:W0:Y:S01]  /*0510*/  MUFU.RCP R8, R3 ;  /* 0x0000000300087308 */ /* 0x000e220000001000 */
[----:B------:R-:W-:Y:S01]  /*0520*/  FADD.FTZ R11, -R3, -RZ ;  /* 0x800000ff030b7221 */ /* 0x000fe20000010100 */
[----:B------:R-:W-:-:S03]  /*0530*/  IMAD.IADD R6, R6, 0x1, R9 ;  /* 0x0000000106067824 */ /* 0x000fc600078e0209 */
[----:B0-----:R-:W-:-:S04]  /*0540*/  FFMA R13, R8, R11, 1 ;  /* 0x3f800000080d7423 */ /* 0x001fc8000000000b */
[----:B------:R-:W-:-:S04]  /*0550*/  FFMA R10, R8, R13, R8 ;  /* 0x0000000d080a7223 */ /* 0x000fc80000000008 */
[----:B------:R-:W-:-:S04]  /*0560*/  FFMA R7, R0, R10, RZ ;  /* 0x0000000a00077223 */ /* 0x000fc800000000ff */
[----:B------:R-:W-:-:S04]  /*0570*/  FFMA R8, R11, R7, R0 ;  /* 0x000000070b087223 */ /* 0x000fc80000000000 */
[----:B------:R-:W-:-:S04]  /*0580*/  FFMA R7, R10, R8, R7 ;  /* 0x000000080a077223 */ /* 0x000fc80000000007 */
[----:B------:R-:W-:-:S04]  /*0590*/  FFMA R8, R11, R7, R0 ;  /* 0x000000070b087223 */ /* 0x000fc80000000000 */
[----:B------:R-:W-:-:S05]  /*05a0*/  FFMA R0, R10, R8, R7 ;  /* 0x000000080a007223 */ /* 0x000fca0000000007 */
[----:B------:R-:W-:-:S04]  /*05b0*/  SHF.R.U32.HI R3, RZ, 0x17, R0 ;  /* 0x00000017ff037819 */ /* 0x000fc80000011600 */
[----:B------:R-:W-:-:S05]  /*05c0*/  LOP3.LUT R3, R3, 0xff, RZ, 0xc0, !PT ;  /* 0x000000ff03037812 */ /* 0x000fca00078ec0ff */
[----:B------:R-:W-:-:S04]  /*05d0*/  IMAD.IADD R9, R3, 0x1, R6 ;  /* 0x0000000103097824 */ /* 0x000fc800078e0206 */
[----:B------:R-:W-:-:S05]  /*05e0*/  VIADD R3, R9, 0xffffffff ;  /* 0xffffffff09037836 */ /* 0x000fca0000000000 */
[----:B------:R-:W-:-:S13]  /*05f0*/  ISETP.GE.U32.AND P0, PT, R3, 0xfe, PT ;  /* 0x000000fe0300780c */ /* 0x000fda0003f06070 */
[----:B------:R-:W-:Y:S05]  /*0600*/  @!P0 BRA `(.L_x_14) ;  /* 0x0000000000808947 */ /* 0x000fea0003800000 */
[----:B------:R-:W-:-:S13]  /*0610*/  ISETP.GT.AND P0, PT, R9, 0xfe, PT ;  /* 0x000000fe0900780c */ /* 0x000fda0003f04270 */
[----:B------:R-:W-:Y:S05]  /*0620*/  @P0 BRA `(.L_x_15) ;  /* 0x00000000006c0947 */ /* 0x000fea0003800000 */
[----:B------:R-:W-:-:S13]  /*0630*/  ISETP.GE.AND P0, PT, R9, 0x1, PT ;  /* 0x000000010900780c */ /* 0x000fda0003f06270 */
[----:B------:R-:W-:Y:S05]  /*0640*/  @P0 BRA `(.L_x_16) ;  /* 0x0000000000740947 */ /* 0x000fea0003800000 */
[----:B------:R-:W-:Y:S02]  /*0650*/  ISETP.GE.AND P0, PT, R9, -0x18, PT ;  /* 0xffffffe80900780c */ /* 0x000fe40003f06270 */
[----:B------:R-:W-:-:S11]  /*0660*/  LOP3.LUT R0, R0, 0x80000000, RZ, 0xc0, !PT ;  /* 0x8000000000007812 */ /* 0x000fd600078ec0ff */
[----:B------:R-:W-:Y:S05]  /*0670*/  @!P0 BRA `(.L_x_16) ;  /* 0x0000000000688947 */ /* 0x000fea0003800000 */
[CCC-:B------:R-:W-:Y:S01]  /*0680*/  FFMA.RZ R3, R10.reuse, R8.reuse, R7.reuse ;  /* 0x000000080a037223 */ /* 0x1c0fe2000000c007 */
[CCC-:B------:R-:W-:Y:S01]  /*0690*/  FFMA.RM R6, R10.reuse, R8.reuse, R7.reuse ;  /* 0x000000080a067223 */ /* 0x1c0fe20000004007 */
[C---:B------:R-:W-:Y:S02]  /*06a0*/  ISETP.NE.AND P2, PT, R9.reuse, RZ, PT ;  /* 0x000000ff0900720c */ /* 0x040fe40003f45270 */
[----:B------:R-:W-:Y:S02]  /*06b0*/  ISETP.NE.AND P1, PT, R9, RZ, PT ;  /* 0x000000ff0900720c */ /* 0x000fe40003f25270 */
[----:B------:R-:W-:Y:S01]  /*06c0*/  LOP3.LUT R5, R3, 0x7fffff, RZ, 0xc0, !PT ;  /* 0x007fffff03057812 */ /* 0x000fe200078ec0ff */
[----:B------:R-:W-:Y:S01]  /*06d0*/  FFMA.RP R3, R10, R8, R7 ;  /* 0x000000080a037223 */ /* 0x000fe20000008007 */
[----:B------:R-:W-:Y:S02]  /*06e0*/  VIADD R8, R9, 0x20 ;  /* 0x0000002009087836 */ /* 0x000fe40000000000 */
[----:B------:R-:W-:Y:S01]  /*06f0*/  LOP3.LUT R5, R5, 0x800000, RZ, 0xfc, !PT ;  /* 0x0080000005057812 */ /* 0x000fe200078efcff */
[----:B------:R-:W-:Y:S01]  /*0700*/  IMAD.MOV R7, RZ, RZ, -R9 ;  /* 0x000000ffff077224 */ /* 0x000fe200078e0a09 */
[----:B------:R-:W-:-:S02]  /*0710*/  FSETP.NEU.FTZ.AND P0, PT, R3, R6, PT ;  /* 0x000000060300720b */ /* 0x000fc40003f1d000 */
[----:B------:R-:W-:Y:S02]  /*0720*/  SHF.L.U32 R8, R5, R8, RZ ;  /* 0x0000000805087219 */ /* 0x000fe400000006ff */
[----:B------:R-:W-:Y:S02]  /*0730*/  SEL R6, R7, RZ, P2 ;  /* 0x000000ff07067207 */ /* 0x000fe40001000000 */
[----:B------:R-:W-:Y:S02]  /*0740*/  ISETP.NE.AND P1, PT, R8, RZ, P1 ;  /* 0x000000ff0800720c */ /* 0x000fe40000f25270 */
[----:B------:R-:W-:Y:S02]  /*0750*/  SHF.R.U32.HI R6, RZ, R6, R5 ;  /* 0x00000006ff067219 */ /* 0x000fe40000011605 */
[----:B------:R-:W-:Y:S02]  /*0760*/  PLOP3.LUT P0, PT, P0, P1, PT, 0xf8, 0x8f ;  /* 0x00000000008f781c */ /* 0x000fe40000703f70 */
[----:B------:R-:W-:-:S02]  /*0770*/  SHF.R.U32.HI R8, RZ, 0x1, R6 ;  /* 0x00000001ff087819 */ /* 0x000fc40000011606 */
[----:B------:R-:W-:-:S04]  /*0780*/  SEL R3, RZ, 0x1, !P0 ;  /* 0x00000001ff037807 */ /* 0x000fc80004000000 */
[----:B------:R-:W-:-:S04]  /*0790*/  LOP3.LUT R3, R3, 0x1, R8, 0xf8, !PT ;  /* 0x0000000103037812 */ /* 0x000fc800078ef808 */
[----:B------:R-:W-:-:S05]  /*07a0*/  LOP3.LUT R3, R3, R6, RZ, 0xc0, !PT ;  /* 0x0000000603037212 */ /* 0x000fca00078ec0ff */
[----:B------:R-:W-:-:S05]  /*07b0*/  IMAD.IADD R3, R8, 0x1, R3 ;  /* 0x0000000108037824 */ /* 0x000fca00078e0203 */
[----:B------:R-:W-:Y:S01]  /*07c0*/  LOP3.LUT R0, R3, R0, RZ, 0xfc, !PT ;  /* 0x0000000003007212 */ /* 0x000fe200078efcff */
[----:B------:R-:W-:Y:S06]  /*07d0*/  BRA `(.L_x_16) ;  /* 0x0000000000107947 */ /* 0x000fec0003800000 */
.L_x_15:
[----:B------:R-:W-:-:S04]  /*07e0*/  LOP3.LUT R0, R0, 0x80000000, RZ, 0xc0, !PT ;  /* 0x8000000000007812 */ /* 0x000fc800078ec0ff */
[----:B------:R-:W-:Y:S01]  /*07f0*/  LOP3.LUT R0, R0, 0x7f800000, RZ, 0xfc, !PT ;  /* 0x7f80000000007812 */ /* 0x000fe200078efcff */
[----:B------:R-:W-:Y:S06]  /*0800*/  BRA `(.L_x_16) ;  /* 0x0000000000047947 */ /* 0x000fec0003800000 */
.L_x_14:
[----:B------:R-:W-:-:S07]  /*0810*/  IMAD R0, R6, 0x800000, R0 ;  /* 0x0080000006007824 */ /* 0x000fce00078e0200 */
.L_x_16:
[----:B------:R-:W-:Y:S05]  /*0820*/  BSYNC.RECONVERGENT B2 ;  /* 0x0000000000027941 */ /* 0x000fea0003800200 */
.L_x_13:
[----:B------:R-:W-:Y:S05]  /*0830*/  BRA `(.L_x_17) ;  /* 0x0000000000207947 */ /* 0x000fea0003800000 */
.L_x_12:
[----:B------:R-:W-:-:S04]  /*0840*/  LOP3.LUT R0, R8, 0x80000000, R7, 0x48, !PT ;  /* 0x8000000008007812 */ /* 0x000fc800078e4807 */
[----:B------:R-:W-:Y:S01]  /*0850*/  LOP3.LUT R0, R0, 0x7f800000, RZ, 0xfc, !PT ;  /* 0x7f80000000007812 */ /* 0x000fe200078efcff */
[----:B------:R-:W-:Y:S06]  /*0860*/  BRA `(.L_x_17) ;  /* 0x0000000000147947 */ /* 0x000fec0003800000 */
.L_x_11:
[----:B------:R-:W-:Y:S01]  /*0870*/  LOP3.LUT R0, R8, 0x80000000, R7, 0x48, !PT ;  /* 0x8000000008007812 */ /* 0x000fe200078e4807 */
[----:B------:R-:W-:Y:S06]  /*0880*/  BRA `(.L_x_17) ;  /* 0x00000000000c7947 */ /* 0x000fec0003800000 */
.L_x_10:
[----:B------:R-:W0:Y:S01]  /*0890*/  MUFU.RSQ R0, -QNAN ;  /* 0xffc0000000007908 */ /* 0x000e220000001400 */
[----:B------:R-:W-:Y:S05]  /*08a0*/  BRA `(.L_x_17) ;  /* 0x0000000000047947 */ /* 0x000fea0003800000 */
.L_x_9:
[----:B------:R-:W-:-:S07]  /*08b0*/  FADD.FTZ R0, R0, R3 ;  /* 0x0000000300007221 */ /* 0x000fce0000010000 */
.L_x_17:
[----:B------:R-:W-:Y:S05]  /*08c0*/  BSYNC.RECONVERGENT B1 ;  /* 0x0000000000017941 */ /* 0x000fea0003800200 */
.L_x_7:
[----:B------:R-:W-:-:S04]  /*08d0*/  IMAD.MOV.U32 R5, RZ, RZ, 0x0 ;  /* 0x00000000ff057424 */ /* 0x000fc800078e00ff */
[----:B0-----:R-:W-:Y:S05]  /*08e0*/  RET.REL.NODEC R4 `(_Z8initLinePfS_i) ;  /* 0xfffffff404c47950 */ /* 0x001fea0003c3ffff */
.L_x_18:
        /* <DEDUP_REMOVED lines=9> */
.L_x_19:


//--------------------- .nv.shared.reserved.0     --------------------------
	.section	.nv.shared.reserved.0,"aw",@nobits
	.weak		__nv_reservedSMEM_offset_0_alias
	.size		__nv_reservedSMEM_offset_0_alias, 0, 64
	.other		__nv_reservedSMEM_offset_0_alias,@"STO_CUDA_RESERVED_SHARED STV_DEFAULT"
__nv_reservedSMEM_offset_0_alias:
	.zero		0
	.zero		64


//--------------------- .nv.constant0._Z9updateAllPfS_ii --------------------------
	.section	.nv.constant0._Z9updateAllPfS_ii,"a",@progbits
	.sectionflags	@""
	.align	4
.nv.constant0._Z9updateAllPfS_ii:
	.zero		920


//--------------------- .nv.constant0._Z8initLinePfS_i --------------------------
	.section	.nv.constant0._Z8initLinePfS_i,"a",@progbits
	.sectionflags	@""
	.align	4
.nv.constant0._Z8initLinePfS_i:
	.zero		916


//--------------------- SYMBOLS --------------------------

	.type		.nv.reservedSmem.offset0,@object
	.size		.nv.reservedSmem.offset0,0x4
